//
// Generated by NVIDIA NVVM Compiler
//
// Compiler Build ID: CL-36424714
// Cuda compilation tools, release 13.0, V13.0.88
// Based on NVVM 20.0.0
//

.version 9.0
.target sm_100
.address_size 64

	// .globl	_Z14sum_vectors_ifPdi

.visible .entry _Z14sum_vectors_ifPdi(
	.param .u64 .ptr .align 1 _Z14sum_vectors_ifPdi_param_0,
	.param .u32 _Z14sum_vectors_ifPdi_param_1
)
{
	.reg .pred 	%p<4>;
	.reg .b32 	%r<25>;
	.reg .b64 	%rd<11>;
	.reg .b64 	%fd<11>;

	ld.param.u64 	%rd3, [_Z14sum_vectors_ifPdi_param_0];
	ld.param.u32 	%r2, [_Z14sum_vectors_ifPdi_param_1];
	cvta.to.global.u64 	%rd1, %rd3;
	mov.u32 	%r3, %ctaid.x;
	mov.u32 	%r4, %ntid.x;
	mov.u32 	%r5, %tid.x;
	mad.lo.s32 	%r1, %r3, %r4, %r5;
	setp.ge.s32 	%p1, %r1, %r2;
	@%p1 bra 	$L__BB0_6;
	mul.wide.s32 	%rd4, %r1, 8;
	add.s64 	%rd2, %rd1, %rd4;
	ld.global.f64 	%fd1, [%rd2];
	cvt.rzi.s32.f64 	%r7, %fd1;
	add.s32 	%r8, %r7, %r1;
	mul.hi.s32 	%r9, %r8, 1431655766;
	shr.u32 	%r10, %r9, 31;
	add.s32 	%r11, %r9, %r10;
	mul.lo.s32 	%r12, %r11, 3;
	sub.s32 	%r6, %r8, %r12;
	setp.eq.s32 	%p2, %r6, 1;
	@%p2 bra 	$L__BB0_4;
	setp.ne.s32 	%p3, %r6, 0;
	@%p3 bra 	$L__BB0_5;
	mul.hi.s32 	%r17, %r1, 1431655766;
	shr.u32 	%r18, %r17, 31;
	add.s32 	%r19, %r17, %r18;
	mul.wide.s32 	%rd7, %r19, 8;
	add.s64 	%rd8, %rd1, %rd7;
	ld.global.f64 	%fd5, [%rd8];
	add.s32 	%r20, %r1, 2;
	cvt.rn.f64.s32 	%fd6, %r20;
	mul.f64 	%fd7, %fd5, %fd6;
	st.global.f64 	[%rd2], %fd7;
	bra.uni 	$L__BB0_6;
$L__BB0_4:
	mul.hi.s32 	%r13, %r1, 1431655766;
	shr.u32 	%r14, %r13, 31;
	add.s32 	%r15, %r13, %r14;
	mul.wide.s32 	%rd5, %r15, 8;
	add.s64 	%rd6, %rd1, %rd5;
	ld.global.f64 	%fd2, [%rd6];
	add.s32 	%r16, %r1, 1;
	cvt.rn.f64.s32 	%fd3, %r16;
	mul.f64 	%fd4, %fd2, %fd3;
	st.global.f64 	[%rd2], %fd4;
	bra.uni 	$L__BB0_6;
$L__BB0_5:
	mul.hi.s32 	%r21, %r1, 1431655766;
	shr.u32 	%r22, %r21, 31;
	add.s32 	%r23, %r21, %r22;
	mul.wide.s32 	%rd9, %r23, 8;
	add.s64 	%rd10, %rd1, %rd9;
	ld.global.f64 	%fd8, [%rd10];
	add.s32 	%r24, %r1, -2;
	cvt.rn.f64.s32 	%fd9, %r24;
	mul.f64 	%fd10, %fd8, %fd9;
	st.global.f64 	[%rd2], %fd10;
$L__BB0_6:
	ret;

}
	// .globl	_Z11sum_vectorsPdi
.visible .entry _Z11sum_vectorsPdi(
	.param .u64 .ptr .align 1 _Z11sum_vectorsPdi_param_0,
	.param .u32 _Z11sum_vectorsPdi_param_1
)
{
	.reg .pred 	%p<2>;
	.reg .b32 	%r<11>;
	.reg .b64 	%rd<5>;
	.reg .b64 	%fd<4>;

	ld.param.u64 	%rd1, [_Z11sum_vectorsPdi_param_0];
	ld.param.u32 	%r2, [_Z11sum_vectorsPdi_param_1];
	mov.u32 	%r3, %ctaid.x;
	mov.u32 	%r4, %ntid.x;
	mov.u32 	%r5, %tid.x;
	mad.lo.s32 	%r1, %r3, %r4, %r5;
	setp.ge.s32 	%p1, %r1, %r2;
	@%p1 bra 	$L__BB1_2;
	cvta.to.global.u64 	%rd2, %rd1;
	mul.hi.s32 	%r6, %r1, 1431655766;
	shr.u32 	%r7, %r6, 31;
	add.s32 	%r8, %r6, %r7;
	mul.lo.s32 	%r9, %r8, 3;
	sub.s32 	%r10, %r1, %r9;
	cvt.rn.f64.s32 	%fd1, %r10;
	mul.wide.s32 	%rd3, %r1, 8;
	add.s64 	%rd4, %rd2, %rd3;
	ld.global.f64 	%fd2, [%rd4];
	add.f64 	%fd3, %fd2, %fd1;
	st.global.f64 	[%rd4], %fd3;
$L__BB1_2:
	ret;

}


// ===== COMPILED SASS (sm_100) =====

	.target	sm_100

	.elftype	@"ET_EXEC"


//--------------------- .note.nv.tkinfo           --------------------------
	.section	.note.nv.tkinfo,"",@"SHT_NOTE"
	.sectionflags	@"SHF_NOTE_NV_TKINFO"
	.tkinfo
        /*0018*/ 	.word	0x00000002
        /*0030*/ 	.string	""
        /*0030*/ 	.string	"ptxas"
        /*0030*/ 	.string	"Cuda compilation tools, release 13.0, V13.0.88"
        /*0030*/ 	.string	"Build cuda_13.0.r13.0/compiler.36424714_0"
        /*0030*/ 	.string	"-arch sm_100 -m 64 "



//--------------------- .note.nv.cuinfo           --------------------------
	.section	.note.nv.cuinfo,"",@"SHT_NOTE"
	.sectionflags	@"SHF_NOTE_NV_CUINFO"
        /*0018*/ 	.short	0x0002
        /*001a*/ 	.short	0x0064
        /*001c*/ 	.short	0x0082
	.zero		2


//--------------------- .nv.info                  --------------------------
	.section	.nv.info,"",@"SHT_CUDA_INFO"
	.align	4


	//----- nvinfo : EIATTR_REGCOUNT
	.align		4
        /*0000*/ 	.byte	0x04, 0x2f
        /*0002*/ 	.short	(.L_1 - .L_0)
	.align		4
.L_0:
        /*0004*/ 	.word	index@(_Z14sum_vectors_ifPdi)
        /*0008*/ 	.word	0x0000000c


	//----- nvinfo : EIATTR_FRAME_SIZE
	.align		4
.L_1:
        /*000c*/ 	.byte	0x04, 0x11
        /*000e*/ 	.short	(.L_3 - .L_2)
	.align		4
.L_2:
        /*0010*/ 	.word	index@(_Z14sum_vectors_ifPdi)
        /*0014*/ 	.word	0x00000000


	//----- nvinfo : EIATTR_REGCOUNT
	.align		4
.L_3:
        /*0018*/ 	.byte	0x04, 0x2f
        /*001a*/ 	.short	(.L_5 - .L_4)
	.align		4
.L_4:
        /*001c*/ 	.word	index@(_Z11sum_vectorsPdi)
        /*0020*/ 	.word	0x0000000a


	//----- nvinfo : EIATTR_FRAME_SIZE
	.align		4
.L_5:
        /*0024*/ 	.byte	0x04, 0x11
        /*0026*/ 	.short	(.L_7 - .L_6)
	.align		4
.L_6:
        /*0028*/ 	.word	index@(_Z11sum_vectorsPdi)
        /*002c*/ 	.word	0x00000000


	//----- nvinfo : EIATTR_MIN_STACK_SIZE
	.align		4
.L_7:
        /*0030*/ 	.byte	0x04, 0x12
        /*0032*/ 	.short	(.L_9 - .L_8)
	.align		4
.L_8:
        /*0034*/ 	.word	index@(_Z11sum_vectorsPdi)
        /*0038*/ 	.word	0x00000000


	//----- nvinfo : EIATTR_MIN_STACK_SIZE
	.align		4
.L_9:
        /*003c*/ 	.byte	0x04, 0x12
        /*003e*/ 	.short	(.L_11 - .L_10)
	.align		4
.L_10:
        /*0040*/ 	.word	index@(_Z14sum_vectors_ifPdi)
        /*0044*/ 	.word	0x00000000
.L_11:


//--------------------- .nv.compat                --------------------------
	.section	.nv.compat,"",@"SHT_CUDA_COMPAT_INFO"
	.align	4
        /*0000*/ 	.byte	0x02, 0x09, 0x00, 0x00, 0x02, 0x02, 0x01, 0x00, 0x02, 0x05, 0x05, 0x00, 0x03, 0x07, 0x01, 0x01
        /*0010*/ 	.byte	0x02, 0x03, 0x00, 0x00, 0x02, 0x06, 0x01, 0x00, 0x04, 0x0b, 0x08, 0x00, 0x01, 0x00, 0x00, 0x00
        /*0020*/ 	.byte	0x00, 0x00, 0x00, 0x00


//--------------------- .nv.info._Z11sum_vectorsPdi --------------------------
	.section	.nv.info._Z11sum_vectorsPdi,"",@"SHT_CUDA_INFO"
	.sectionflags	@""
	.align	4


	//----- nvinfo : EIATTR_CUDA_API_VERSION
	.align		4
        /*0000*/ 	.byte	0x04, 0x37
        /*0002*/ 	.short	(.L_13 - .L_12)
.L_12:
        /*0004*/ 	.word	0x00000082


	//----- nvinfo : EIATTR_KPARAM_INFO
	.align		4
.L_13:
        /*0008*/ 	.byte	0x04, 0x17
        /*000a*/ 	.short	(.L_15 - .L_14)
.L_14:
        /*000c*/ 	.word	0x00000000
        /*0010*/ 	.short	0x0001
        /*0012*/ 	.short	0x0008
        /*0014*/ 	.byte	0x00, 0xf0, 0x11, 0x00


	//----- nvinfo : EIATTR_KPARAM_INFO
	.align		4
.L_15:
        /*0018*/ 	.byte	0x04, 0x17
        /*001a*/ 	.short	(.L_17 - .L_16)
.L_16:
        /*001c*/ 	.word	0x00000000
        /*0020*/ 	.short	0x0000
        /*0022*/ 	.short	0x0000
        /*0024*/ 	.byte	0x00, 0xf5, 0x21, 0x00


	//----- nvinfo : EIATTR_SPARSE_MMA_MASK
	.align		4
.L_17:
        /*0028*/ 	.byte	0x03, 0x50
        /*002a*/ 	.short	0x0000


	//----- nvinfo : EIATTR_MAXREG_COUNT
	.align		4
        /*002c*/ 	.byte	0x03, 0x1b
        /*002e*/ 	.short	0x00ff


	//----- nvinfo : EIATTR_MERCURY_ISA_VERSION
	.align		4
        /*0030*/ 	.byte	0x03, 0x5f
        /*0032*/ 	.short	0x0101


	//----- nvinfo : EIATTR_VRC_CTA_INIT_COUNT
	.align		4
        /*0034*/ 	.byte	0x02, 0x4a
	.zero		1
	.zero		1


	//----- nvinfo : EIATTR_EXIT_INSTR_OFFSETS
	.align		4
        /*0038*/ 	.byte	0x04, 0x1c
        /*003a*/ 	.short	(.L_19 - .L_18)


	//   ....[0]....
.L_18:
        /*003c*/ 	.word	0x00000070


	//   ....[1]....
        /*0040*/ 	.word	0x00000120


	//----- nvinfo : EIATTR_CBANK_PARAM_SIZE
	.align		4
.L_19:
        /*0044*/ 	.byte	0x03, 0x19
        /*0046*/ 	.short	0x000c


	//----- nvinfo : EIATTR_PARAM_CBANK
	.align		4
        /*0048*/ 	.byte	0x04, 0x0a
        /*004a*/ 	.short	(.L_21 - .L_20)
	.align		4
.L_20:
        /*004c*/ 	.word	index@(.nv.constant0._Z11sum_vectorsPdi)
        /*0050*/ 	.short	0x0380
        /*0052*/ 	.short	0x000c


	//----- nvinfo : EIATTR_SW_WAR
	.align		4
.L_21:
        /*0054*/ 	.byte	0x04, 0x36
        /*0056*/ 	.short	(.L_23 - .L_22)
.L_22:
        /*0058*/ 	.word	0x00000008
.L_23:


//--------------------- .nv.info._Z14sum_vectors_ifPdi --------------------------
	.section	.nv.info._Z14sum_vectors_ifPdi,"",@"SHT_CUDA_INFO"
	.sectionflags	@""
	.align	4


	//----- nvinfo : EIATTR_CUDA_API_VERSION
	.align		4
        /*0000*/ 	.byte	0x04, 0x37
        /*0002*/ 	.short	(.L_25 - .L_24)
.L_24:
        /*0004*/ 	.word	0x00000082


	//----- nvinfo : EIATTR_KPARAM_INFO
	.align		4
.L_25:
        /*0008*/ 	.byte	0x04, 0x17
        /*000a*/ 	.short	(.L_27 - .L_26)
.L_26:
        /*000c*/ 	.word	0x00000000
        /*0010*/ 	.short	0x0001
        /*0012*/ 	.short	0x0008
        /*0014*/ 	.byte	0x00, 0xf0, 0x11, 0x00


	//----- nvinfo : EIATTR_KPARAM_INFO
	.align		4
.L_27:
        /*0018*/ 	.byte	0x04, 0x17
        /*001a*/ 	.short	(.L_29 - .L_28)
.L_28:
        /*001c*/ 	.word	0x00000000
        /*0020*/ 	.short	0x0000
        /*0022*/ 	.short	0x0000
        /*0024*/ 	.byte	0x00, 0xf5, 0x21, 0x00


	//----- nvinfo : EIATTR_SPARSE_MMA_MASK
	.align		4
.L_29:
        /*0028*/ 	.byte	0x03, 0x50
        /*002a*/ 	.short	0x0000


	//----- nvinfo : EIATTR_MAXREG_COUNT
	.align		4
        /*002c*/ 	.byte	0x03, 0x1b
        /*002e*/ 	.short	0x00ff


	//----- nvinfo : EIATTR_MERCURY_ISA_VERSION
	.align		4
        /*0030*/ 	.byte	0x03, 0x5f
        /*0032*/ 	.short	0x0101


	//----- nvinfo : EIATTR_VRC_CTA_INIT_COUNT
	.align		4
        /*0034*/ 	.byte	0x02, 0x4a
	.zero		1
	.zero		1


	//----- nvinfo : EIATTR_EXIT_INSTR_OFFSETS
	.align		4
        /*0038*/ 	.byte	0x04, 0x1c
        /*003a*/ 	.short	(.L_31 - .L_30)


	//   ....[0]....
.L_30:
        /*003c*/ 	.word	0x00000070


	//   ....[1]....
        /*0040*/ 	.word	0x000001d0


	//   ....[2]....
        /*0044*/ 	.word	0x00000260


	//   ....[3]....
        /*0048*/ 	.word	0x000002f0


	//----- nvinfo : EIATTR_CRS_STACK_SIZE
	.align		4
.L_31:
        /*004c*/ 	.byte	0x04, 0x1e
        /*004e*/ 	.short	(.L_33 - .L_32)
.L_32:
        /*0050*/ 	.word	0x00000000


	//----- nvinfo : EIATTR_CBANK_PARAM_SIZE
	.align		4
.L_33:
        /*0054*/ 	.byte	0x03, 0x19
        /*0056*/ 	.short	0x000c


	//----- nvinfo : EIATTR_PARAM_CBANK
	.align		4
        /*0058*/ 	.byte	0x04, 0x0a
        /*005a*/ 	.short	(.L_35 - .L_34)
	.align		4
.L_34:
        /*005c*/ 	.word	index@(.nv.constant0._Z14sum_vectors_ifPdi)
        /*0060*/ 	.short	0x0380
        /*0062*/ 	.short	0x000c


	//----- nvinfo : EIATTR_SW_WAR
	.align		4
.L_35:
        /*0064*/ 	.byte	0x04, 0x36
        /*0066*/ 	.short	(.L_37 - .L_36)
.L_36:
        /*0068*/ 	.word	0x00000008
.L_37:


//--------------------- .nv.callgraph             --------------------------
	.section	.nv.callgraph,"",@"SHT_CUDA_CALLGRAPH"
	.align	4
	.sectionentsize	8
	.align		4
        /*0000*/ 	.word	0x00000000
	.align		4
        /*0004*/ 	.word	0xffffffff
	.align		4
        /*0008*/ 	.word	0x00000000
	.align		4
        /*000c*/ 	.word	0xfffffffe
	.align		4
        /*0010*/ 	.word	0x00000000
	.align		4
        /*0014*/ 	.word	0xfffffffd
	.align		4
        /*0018*/ 	.word	0x00000000
	.align		4
        /*001c*/ 	.word	0xfffffffc


//--------------------- .text._Z11sum_vectorsPdi  --------------------------
	.section	.text._Z11sum_vectorsPdi,"ax",@progbits
	.align	128
        .global         _Z11sum_vectorsPdi
        .type           _Z11sum_vectorsPdi,@function
        .size           _Z11sum_vectorsPdi,(.L_x_4 - _Z11sum_vectorsPdi)
        .other          _Z11sum_vectorsPdi,@"STO_CUDA_ENTRY STV_DEFAULT"
_Z11sum_vectorsPdi:
.text._Z11sum_vectorsPdi:
[----:B------:R-:W-:Y:S01]  /*0000*/  LDC R1, c[0x0][0x37c] ;  /* 0x0000df00ff017b82 */ /* 0x000fe20000000800 */
[----:B------:R-:W0:Y:S07]  /*0010*/  S2R R0, SR_TID.X ;  /* 0x0000000000007919 */ /* 0x000e2e0000002100 */
[----:B------:R-:W0:Y:S01]  /*0020*/  S2UR UR4, SR_CTAID.X ;  /* 0x00000000000479c3 */ /* 0x000e220000002500 */
[----:B------:R-:W1:Y:S07]  /*0030*/  LDCU UR5, c[0x0][0x388] ;  /* 0x00007100ff0577ac */ /* 0x000e6e0008000800 */
[----:B------:R-:W0:Y:S02]  /*0040*/  LDC R3, c[0x0][0x360] ;  /* 0x0000d800ff037b82 */ /* 0x000e240000000800 */
[----:B0-----:R-:W-:-:S05]  /*0050*/  IMAD R3, R3, UR4, R0 ;  /* 0x0000000403037c24 */ /* 0x001fca000f8e0200 */
[----:B-1----:R-:W-:-:S13]  /*0060*/  ISETP.GE.AND P0, PT, R3, UR5, PT ;  /* 0x0000000503007c0c */ /* 0x002fda000bf06270 */
[----:B------:R-:W-:Y:S05]  /*0070*/  @P0 EXIT ;  /* 0x000000000000094d */ /* 0x000fea0003800000 */
[----:B------:R-:W0:Y:S01]  /*0080*/  LDC.64 R4, c[0x0][0x380] ;  /* 0x0000e000ff047b82 */ /* 0x000e220000000a00 */
[----:B------:R-:W1:Y:S01]  /*0090*/  LDCU.64 UR4, c[0x0][0x358] ;  /* 0x00006b00ff0477ac */ /* 0x000e620008000a00 */
[----:B0-----:R-:W-:-:S05]  /*00a0*/  IMAD.WIDE R4, R3, 0x8, R4 ;  /* 0x0000000803047825 */ /* 0x001fca00078e0204 */
[----:B-1----:R-:W2:Y:S01]  /*00b0*/  LDG.E.64 R6, desc[UR4][R4.64] ;  /* 0x0000000404067981 */ /* 0x002ea2000c1e1b00 */
[----:B------:R-:W-:-:S05]  /*00c0*/  IMAD.HI R0, R3, 0x55555556, RZ ;  /* 0x5555555603007827 */ /* 0x000fca00078e02ff */
[----:B------:R-:W-:-:S05]  /*00d0*/  LEA.HI R0, R0, R0, RZ, 0x1 ;  /* 0x0000000000007211 */ /* 0x000fca00078f08ff */
[----:B------:R-:W-:-:S04]  /*00e0*/  IMAD R0, R0, -0x3, R3 ;  /* 0xfffffffd00007824 */ /* 0x000fc800078e0203 */
[----:B------:R-:W2:Y:S02]  /*00f0*/  I2F.F64 R2, R0 ;  /* 0x0000000000027312 */ /* 0x000ea40000201c00 */
[----:B--2---:R-:W-:-:S07]  /*0100*/  DADD R2, R2, R6 ;  /* 0x0000000002027229 */ /* 0x004fce0000000006 */
[----:B------:R-:W-:Y:S01]  /*0110*/  STG.E.64 desc[UR4][R4.64], R2 ;  /* 0x0000000204007986 */ /* 0x000fe2000c101b04 */
[----:B------:R-:W-:Y:S05]  /*0120*/  EXIT ;  /* 0x000000000000794d */ /* 0x000fea0003800000 */
.L_x_0:
[----:B------:R-:W-:-:S00]  /*0130*/  BRA `(.L_x_0) ;  /* 0xfffffffc00fc7947 */ /* 0x000fc0000383ffff */
[----:B------:R-:W-:-:S00]  /*0140*/  NOP ;  /* 0x0000000000007918 */ /* 0x000fc00000000000 */
        /* <DEDUP_REMOVED lines=11> */
.L_x_4:


//--------------------- .text._Z14sum_vectors_ifPdi --------------------------
	.section	.text._Z14sum_vectors_ifPdi,"ax",@progbits
	.align	128
        .global         _Z14sum_vectors_ifPdi
        .type           _Z14sum_vectors_ifPdi,@function
        .size           _Z14sum_vectors_ifPdi,(.L_x_5 - _Z14sum_vectors_ifPdi)
        .other          _Z14sum_vectors_ifPdi,@"STO_CUDA_ENTRY STV_DEFAULT"
_Z14sum_vectors_ifPdi:
.text._Z14sum_vectors_ifPdi:
        /* <DEDUP_REMOVED lines=11> */
[----:B-1----:R-:W2:Y:S02]  /*00b0*/  LDG.E.64 R6, desc[UR4][R2.64] ;  /* 0x0000000402067981 */ /* 0x002ea4000c1e1b00 */
[----:B--2---:R-:W0:Y:S02]  /*00c0*/  F2I.F64.TRUNC R7, R6 ;  /* 0x0000000600077311 */ /* 0x004e24000030d100 */
[----:B0-----:R-:W-:-:S05]  /*00d0*/  IADD3 R8, PT, PT, R0, R7, RZ ;  /* 0x0000000700087210 */ /* 0x001fca0007ffe0ff */
[----:B------:R-:W-:-:S05]  /*00e0*/  IMAD.HI R9, R8, 0x55555556, RZ ;  /* 0x5555555608097827 */ /* 0x000fca00078e02ff */
[----:B------:R-:W-:-:S05]  /*00f0*/  LEA.HI R9, R9, R9, RZ, 0x1 ;  /* 0x0000000909097211 */ /* 0x000fca00078f08ff */
[----:B------:R-:W-:-:S05]  /*0100*/  IMAD R9, R9, -0x3, R8 ;  /* 0xfffffffd09097824 */ /* 0x000fca00078e0208 */
[----:B------:R-:W-:-:S13]  /*0110*/  ISETP.NE.AND P0, PT, R9, 0x1, PT ;  /* 0x000000010900780c */ /* 0x000fda0003f05270 */
[----:B------:R-:W-:Y:S05]  /*0120*/  @!P0 BRA `(.L_x_1) ;  /* 0x0000000000508947 */ /* 0x000fea0003800000 */
[----:B------:R-:W-:-:S13]  /*0130*/  ISETP.NE.AND P0, PT, R9, RZ, PT ;  /* 0x000000ff0900720c */ /* 0x000fda0003f05270 */
[----:B------:R-:W-:Y:S05]  /*0140*/  @P0 BRA `(.L_x_2) ;  /* 0x0000000000240947 */ /* 0x000fea0003800000 */
[----:B------:R-:W-:-:S05]  /*0150*/  IMAD.HI R6, R0, 0x55555556, RZ ;  /* 0x5555555600067827 */ /* 0x000fca00078e02ff */
[----:B------:R-:W-:-:S05]  /*0160*/  LEA.HI R7, R6, R6, RZ, 0x1 ;  /* 0x0000000606077211 */ /* 0x000fca00078f08ff */
[----:B------:R-:W-:-:S06]  /*0170*/  IMAD.WIDE R4, R7, 0x8, R4 ;  /* 0x0000000807047825 */ /* 0x000fcc00078e0204 */
[----:B------:R-:W2:Y:S01]  /*0180*/  LDG.E.64 R4, desc[UR4][R4.64] ;  /* 0x0000000404047981 */ /* 0x000ea2000c1e1b00 */
[----:B------:R-:W-:-:S04]  /*0190*/  IADD3 R0, PT, PT, R0, 0x2, RZ ;  /* 0x0000000200007810 */ /* 0x000fc80007ffe0ff */
[----:B------:R-:W2:Y:S02]  /*01a0*/  I2F.F64 R6, R0 ;  /* 0x0000000000067312 */ /* 0x000ea40000201c00 */
[----:B--2---:R-:W-:-:S07]  /*01b0*/  DMUL R6, R4, R6 ;  /* 0x0000000604067228 */ /* 0x004fce0000000000 */
[----:B------:R-:W-:Y:S01]  /*01c0*/  STG.E.64 desc[UR4][R2.64], R6 ;  /* 0x0000000602007986 */ /* 0x000fe2000c101b04 */
[----:B------:R-:W-:Y:S05]  /*01d0*/  EXIT ;  /* 0x000000000000794d */ /* 0x000fea0003800000 */
.L_x_2:
[----:B------:R-:W-:-:S05]  /*01e0*/  IMAD.HI R6, R0, 0x55555556, RZ ;  /* 0x5555555600067827 */ /* 0x000fca00078e02ff */
[----:B------:R-:W-:-:S05]  /*01f0*/  LEA.HI R9, R6, R6, RZ, 0x1 ;  /* 0x0000000606097211 */ /* 0x000fca00078f08ff */
[----:B------:R-:W-:-:S05]  /*0200*/  IMAD.WIDE R8, R9, 0x8, R4 ;  /* 0x0000000809087825 */ /* 0x000fca00078e0204 */
[----:B------:R-:W2:Y:S01]  /*0210*/  LDG.E.64 R4, desc[UR4][R8.64] ;  /* 0x0000000408047981 */ /* 0x000ea2000c1e1b00 */
[----:B------:R-:W-:-:S06]  /*0220*/  IADD3 R6, PT, PT, R0, -0x2, RZ ;  /* 0xfffffffe00067810 */ /* 0x000fcc0007ffe0ff */
[----:B------:R-:W2:Y:S02]  /*0230*/  I2F.F64 R6, R6 ;  /* 0x0000000600067312 */ /* 0x000ea40000201c00 */
[----:B--2---:R-:W-:-:S07]  /*0240*/  DMUL R4, R4, R6 ;  /* 0x0000000604047228 */ /* 0x004fce0000000000 */
[----:B------:R-:W-:Y:S01]  /*0250*/  STG.E.64 desc[UR4][R2.64], R4 ;  /* 0x0000000402007986 */ /* 0x000fe2000c101b04 */
[----:B------:R-:W-:Y:S05]  /*0260*/  EXIT ;  /* 0x000000000000794d */ /* 0x000fea0003800000 */
.L_x_1:
[----:B------:R-:W-:-:S05]  /*0270*/  IMAD.HI R6, R0, 0x55555556, RZ ;  /* 0x5555555600067827 */ /* 0x000fca00078e02ff */
[----:B------:R-:W-:-:S05]  /*0280*/  LEA.HI R9, R6, R6, RZ, 0x1 ;  /* 0x0000000606097211 */ /* 0x000fca00078f08ff */
[----:B------:R-:W-:-:S05]  /*0290*/  IMAD.WIDE R8, R9, 0x8, R4 ;  /* 0x0000000809087825 */ /* 0x000fca00078e0204 */
[----:B------:R-:W2:Y:S01]  /*02a0*/  LDG.E.64 R4, desc[UR4][R8.64] ;  /* 0x0000000408047981 */ /* 0x000ea2000c1e1b00 */
[----:B------:R-:W-:-:S06]  /*02b0*/  IADD3 R6, PT, PT, R0, 0x1, RZ ;  /* 0x0000000100067810 */ /* 0x000fcc0007ffe0ff */
[----:B------:R-:W2:Y:S02]  /*02c0*/  I2F.F64 R6, R6 ;  /* 0x0000000600067312 */ /* 0x000ea40000201c00 */
[----:B--2---:R-:W-:-:S07]  /*02d0*/  DMUL R4, R4, R6 ;  /* 0x0000000604047228 */ /* 0x004fce0000000000 */
[----:B------:R-:W-:Y:S01]  /*02e0*/  STG.E.64 desc[UR4][R2.64], R4 ;  /* 0x0000000402007986 */ /* 0x000fe2000c101b04 */
[----:B------:R-:W-:Y:S05]  /*02f0*/  EXIT ;  /* 0x000000000000794d */ /* 0x000fea0003800000 */
.L_x_3:
        /* <DEDUP_REMOVED lines=16> */
.L_x_5:


//--------------------- .nv.shared.reserved.0     --------------------------
	.section	.nv.shared.reserved.0,"aw",@nobits
	.weak		__nv_reservedSMEM_offset_0_alias
	.size		__nv_reservedSMEM_offset_0_alias, 0, 64
	.other		__nv_reservedSMEM_offset_0_alias,@"STO_CUDA_RESERVED_SHARED STV_DEFAULT"
__nv_reservedSMEM_offset_0_alias:
	.zero		0
	.zero		64


//--------------------- .nv.constant0._Z11sum_vectorsPdi --------------------------
	.section	.nv.constant0._Z11sum_vectorsPdi,"a",@progbits
	.sectionflags	@""
	.align	4
.nv.constant0._Z11sum_vectorsPdi:
	.zero		908


//--------------------- .nv.constant0._Z14sum_vectors_ifPdi --------------------------
	.section	.nv.constant0._Z14sum_vectors_ifPdi,"a",@progbits
	.sectionflags	@""
	.align	4
.nv.constant0._Z14sum_vectors_ifPdi:
	.zero		908


//--------------------- SYMBOLS --------------------------

	.type		.nv.reservedSmem.offset0,@object
	.size		.nv.reservedSmem.offset0,0x4
